//
// Generated by NVIDIA NVVM Compiler
//
// Compiler Build ID: CL-36424714
// Cuda compilation tools, release 13.0, V13.0.88
// Based on NVVM 20.0.0
//

.version 9.0
.target sm_100
.address_size 64

	// .globl	_Z9step_funcPdS_dl

.visible .entry _Z9step_funcPdS_dl(
	.param .u64 .ptr .align 1 _Z9step_funcPdS_dl_param_0,
	.param .u64 .ptr .align 1 _Z9step_funcPdS_dl_param_1,
	.param .f64 _Z9step_funcPdS_dl_param_2,
	.param .u64 _Z9step_funcPdS_dl_param_3
)
{
	.reg .pred 	%p<5>;
	.reg .b32 	%r<12>;
	.reg .b64 	%rd<13>;
	.reg .b64 	%fd<12>;

	ld.param.u64 	%rd2, [_Z9step_funcPdS_dl_param_0];
	ld.param.u64 	%rd3, [_Z9step_funcPdS_dl_param_1];
	ld.param.f64 	%fd1, [_Z9step_funcPdS_dl_param_2];
	cvta.to.global.u64 	%rd1, %rd3;
	mov.u32 	%r1, %tid.x;
	mov.u32 	%r2, %ctaid.x;
	mov.u32 	%r3, %ntid.x;
	mad.lo.s32 	%r8, %r2, %r3, %r1;
	cvt.rn.f64.s32 	%fd2, %r8;
	add.f64 	%fd3, %fd2, 0dBFE0000000000000;
	mul.f64 	%fd4, %fd3, %fd1;
	fma.rn.f64 	%fd5, %fd4, %fd4, 0d3FF0000000000000;
	mov.f64 	%fd6, 0d4010000000000000;
	div.rn.f64 	%fd7, %fd6, %fd5;
	mul.wide.u32 	%rd4, %r1, 8;
	add.s64 	%rd5, %rd1, %rd4;
	st.global.f64 	[%rd5], %fd7;
	bar.sync 	0;
	setp.lt.u32 	%p1, %r3, 2;
	@%p1 bra 	$L__BB0_5;
	shl.b32 	%r4, %r1, 1;
	mov.b32 	%r11, 1;
$L__BB0_2:
	mul.lo.s32 	%r6, %r11, %r4;
	setp.ge.u32 	%p2, %r6, %r3;
	@%p2 bra 	$L__BB0_4;
	add.s32 	%r10, %r6, %r11;
	mul.wide.u32 	%rd6, %r10, 8;
	add.s64 	%rd7, %rd1, %rd6;
	ld.global.f64 	%fd8, [%rd7];
	mul.wide.u32 	%rd8, %r6, 8;
	add.s64 	%rd9, %rd1, %rd8;
	ld.global.f64 	%fd9, [%rd9];
	add.f64 	%fd10, %fd8, %fd9;
	st.global.f64 	[%rd9], %fd10;
$L__BB0_4:
	bar.sync 	0;
	shl.b32 	%r11, %r11, 1;
	setp.lt.u32 	%p3, %r11, %r3;
	@%p3 bra 	$L__BB0_2;
$L__BB0_5:
	setp.ne.s32 	%p4, %r1, 0;
	@%p4 bra 	$L__BB0_7;
	ld.global.f64 	%fd11, [%rd1];
	cvta.to.global.u64 	%rd10, %rd2;
	mul.wide.u32 	%rd11, %r2, 8;
	add.s64 	%rd12, %rd10, %rd11;
	st.global.f64 	[%rd12], %fd11;
$L__BB0_7:
	ret;

}


// ===== COMPILED SASS (sm_100) =====

	.target	sm_100

	.elftype	@"ET_EXEC"


//--------------------- .note.nv.tkinfo           --------------------------
	.section	.note.nv.tkinfo,"",@"SHT_NOTE"
	.sectionflags	@"SHF_NOTE_NV_TKINFO"
	.tkinfo
        /*0018*/ 	.word	0x00000002
        /*0030*/ 	.string	""
        /*0030*/ 	.string	"ptxas"
        /*0030*/ 	.string	"Cuda compilation tools, release 13.0, V13.0.88"
        /*0030*/ 	.string	"Build cuda_13.0.r13.0/compiler.36424714_0"
        /*0030*/ 	.string	"-arch sm_100 -m 64 "



//--------------------- .note.nv.cuinfo           --------------------------
	.section	.note.nv.cuinfo,"",@"SHT_NOTE"
	.sectionflags	@"SHF_NOTE_NV_CUINFO"
        /*0018*/ 	.short	0x0002
        /*001a*/ 	.short	0x0064
        /*001c*/ 	.short	0x0082
	.zero		2


//--------------------- .nv.info                  --------------------------
	.section	.nv.info,"",@"SHT_CUDA_INFO"
	.align	4


	//----- nvinfo : EIATTR_REGCOUNT
	.align		4
        /*0000*/ 	.byte	0x04, 0x2f
        /*0002*/ 	.short	(.L_1 - .L_0)
	.align		4
.L_0:
        /*0004*/ 	.word	index@(_Z9step_funcPdS_dl)
        /*0008*/ 	.word	0x00000016


	//----- nvinfo : EIATTR_FRAME_SIZE
	.align		4
.L_1:
        /*000c*/ 	.byte	0x04, 0x11
        /*000e*/ 	.short	(.L_3 - .L_2)
	.align		4
.L_2:
        /*0010*/ 	.word	index@($__internal_0_$__cuda_sm20_div_rn_f64_full)
        /*0014*/ 	.word	0x00000000


	//----- nvinfo : EIATTR_FRAME_SIZE
	.align		4
.L_3:
        /*0018*/ 	.byte	0x04, 0x11
        /*001a*/ 	.short	(.L_5 - .L_4)
	.align		4
.L_4:
        /*001c*/ 	.word	index@(_Z9step_funcPdS_dl)
        /*0020*/ 	.word	0x00000000


	//----- nvinfo : EIATTR_MIN_STACK_SIZE
	.align		4
.L_5:
        /*0024*/ 	.byte	0x04, 0x12
        /*0026*/ 	.short	(.L_7 - .L_6)
	.align		4
.L_6:
        /*0028*/ 	.word	index@(_Z9step_funcPdS_dl)
        /*002c*/ 	.word	0x00000000
.L_7:


//--------------------- .nv.compat                --------------------------
	.section	.nv.compat,"",@"SHT_CUDA_COMPAT_INFO"
	.align	4
        /*0000*/ 	.byte	0x02, 0x09, 0x00, 0x00, 0x02, 0x02, 0x01, 0x00, 0x02, 0x05, 0x05, 0x00, 0x03, 0x07, 0x01, 0x01
        /*0010*/ 	.byte	0x02, 0x03, 0x00, 0x00, 0x02, 0x06, 0x01, 0x00, 0x04, 0x0b, 0x08, 0x00, 0x01, 0x00, 0x00, 0x00
        /*0020*/ 	.byte	0x00, 0x00, 0x00, 0x00


//--------------------- .nv.info._Z9step_funcPdS_dl --------------------------
	.section	.nv.info._Z9step_funcPdS_dl,"",@"SHT_CUDA_INFO"
	.sectionflags	@""
	.align	4


	//----- nvinfo : EIATTR_CUDA_API_VERSION
	.align		4
        /*0000*/ 	.byte	0x04, 0x37
        /*0002*/ 	.short	(.L_9 - .L_8)
.L_8:
        /*0004*/ 	.word	0x00000082


	//----- nvinfo : EIATTR_KPARAM_INFO
	.align		4
.L_9:
        /*0008*/ 	.byte	0x04, 0x17
        /*000a*/ 	.short	(.L_11 - .L_10)
.L_10:
        /*000c*/ 	.word	0x00000000
        /*0010*/ 	.short	0x0003
        /*0012*/ 	.short	0x0018
        /*0014*/ 	.byte	0x00, 0xf0, 0x21, 0x00


	//----- nvinfo : EIATTR_KPARAM_INFO
	.align		4
.L_11:
        /*0018*/ 	.byte	0x04, 0x17
        /*001a*/ 	.short	(.L_13 - .L_12)
.L_12:
        /*001c*/ 	.word	0x00000000
        /*0020*/ 	.short	0x0002
        /*0022*/ 	.short	0x0010
        /*0024*/ 	.byte	0x00, 0xf0, 0x21, 0x00


	//----- nvinfo : EIATTR_KPARAM_INFO
	.align		4
.L_13:
        /*0028*/ 	.byte	0x04, 0x17
        /*002a*/ 	.short	(.L_15 - .L_14)
.L_14:
        /*002c*/ 	.word	0x00000000
        /*0030*/ 	.short	0x0001
        /*0032*/ 	.short	0x0008
        /*0034*/ 	.byte	0x00, 0xf5, 0x21, 0x00


	//----- nvinfo : EIATTR_KPARAM_INFO
	.align		4
.L_15:
        /*0038*/ 	.byte	0x04, 0x17
        /*003a*/ 	.short	(.L_17 - .L_16)
.L_16:
        /*003c*/ 	.word	0x00000000
        /*0040*/ 	.short	0x0000
        /*0042*/ 	.short	0x0000
        /*0044*/ 	.byte	0x00, 0xf5, 0x21, 0x00


	//----- nvinfo : EIATTR_SPARSE_MMA_MASK
	.align		4
.L_17:
        /*0048*/ 	.byte	0x03, 0x50
        /*004a*/ 	.short	0x0000


	//----- nvinfo : EIATTR_MAXREG_COUNT
	.align		4
        /*004c*/ 	.byte	0x03, 0x1b
        /*004e*/ 	.short	0x00ff


	//----- nvinfo : EIATTR_NUM_BARRIERS
	.align		4
        /*0050*/ 	.byte	0x02, 0x4c
        /*0052*/ 	.byte	0x01
	.zero		1


	//----- nvinfo : EIATTR_MERCURY_ISA_VERSION
	.align		4
        /*0054*/ 	.byte	0x03, 0x5f
        /*0056*/ 	.short	0x0101


	//----- nvinfo : EIATTR_VRC_CTA_INIT_COUNT
	.align		4
        /*0058*/ 	.byte	0x02, 0x4a
	.zero		1
	.zero		1


	//----- nvinfo : EIATTR_EXIT_INSTR_OFFSETS
	.align		4
        /*005c*/ 	.byte	0x04, 0x1c
        /*005e*/ 	.short	(.L_19 - .L_18)


	//   ....[0]....
.L_18:
        /*0060*/ 	.word	0x00000380


	//   ....[1]....
        /*0064*/ 	.word	0x000003e0


	//----- nvinfo : EIATTR_CRS_STACK_SIZE
	.align		4
.L_19:
        /*0068*/ 	.byte	0x04, 0x1e
        /*006a*/ 	.short	(.L_21 - .L_20)
.L_20:
        /*006c*/ 	.word	0x00000000


	//----- nvinfo : EIATTR_CBANK_PARAM_SIZE
	.align		4
.L_21:
        /*0070*/ 	.byte	0x03, 0x19
        /*0072*/ 	.short	0x0020


	//----- nvinfo : EIATTR_PARAM_CBANK
	.align		4
        /*0074*/ 	.byte	0x04, 0x0a
        /*0076*/ 	.short	(.L_23 - .L_22)
	.align		4
.L_22:
        /*0078*/ 	.word	index@(.nv.constant0._Z9step_funcPdS_dl)
        /*007c*/ 	.short	0x0380
        /*007e*/ 	.short	0x0020


	//----- nvinfo : EIATTR_SW_WAR
	.align		4
.L_23:
        /*0080*/ 	.byte	0x04, 0x36
        /*0082*/ 	.short	(.L_25 - .L_24)
.L_24:
        /*0084*/ 	.word	0x00000008
.L_25:


//--------------------- .nv.callgraph             --------------------------
	.section	.nv.callgraph,"",@"SHT_CUDA_CALLGRAPH"
	.align	4
	.sectionentsize	8
	.align		4
        /*0000*/ 	.word	0x00000000
	.align		4
        /*0004*/ 	.word	0xffffffff
	.align		4
        /*0008*/ 	.word	0x00000000
	.align		4
        /*000c*/ 	.word	0xfffffffe
	.align		4
        /*0010*/ 	.word	0x00000000
	.align		4
        /*0014*/ 	.word	0xfffffffd
	.align		4
        /*0018*/ 	.word	0x00000000
	.align		4
        /*001c*/ 	.word	0xfffffffc


//--------------------- .text._Z9step_funcPdS_dl  --------------------------
	.section	.text._Z9step_funcPdS_dl,"ax",@progbits
	.align	128
        .global         _Z9step_funcPdS_dl
        .type           _Z9step_funcPdS_dl,@function
        .size           _Z9step_funcPdS_dl,(.L_x_11 - _Z9step_funcPdS_dl)
        .other          _Z9step_funcPdS_dl,@"STO_CUDA_ENTRY STV_DEFAULT"
_Z9step_funcPdS_dl:
.text._Z9step_funcPdS_dl:
[----:B------:R-:W-:Y:S01]  /*0000*/  LDC R1, c[0x0][0x37c] ;  /* 0x0000df00ff017b82 */ /* 0x000fe20000000800 */
[----:B------:R-:W0:Y:S01]  /*0010*/  S2R R0, SR_TID.X ;  /* 0x0000000000007919 */ /* 0x000e220000002100 */
[----:B------:R-:W0:Y:S01]  /*0020*/  LDCU UR5, c[0x0][0x360] ;  /* 0x00006c00ff0577ac */ /* 0x000e220008000800 */
[----:B------:R-:W-:Y:S01]  /*0030*/  BSSY.RECONVERGENT B0, `(.L_x_0) ;  /* 0x000001a000007945 */ /* 0x000fe20003800200 */
[----:B------:R-:W0:Y:S01]  /*0040*/  S2R R5, SR_CTAID.X ;  /* 0x0000000000057919 */ /* 0x000e220000002500 */
[----:B------:R-:W1:Y:S01]  /*0050*/  LDCU.64 UR6, c[0x0][0x390] ;  /* 0x00007200ff0677ac */ /* 0x000e620008000a00 */
[----:B0-----:R-:W-:-:S04]  /*0060*/  IMAD R4, R5, UR5, R0 ;  /* 0x0000000505047c24 */ /* 0x001fc8000f8e0200 */
[----:B------:R-:W0:Y:S02]  /*0070*/  I2F.F64 R2, R4 ;  /* 0x0000000400027312 */ /* 0x000e240000201c00 */
[----:B0-----:R-:W-:-:S08]  /*0080*/  DADD R2, R2, -0.5 ;  /* 0xbfe0000002027429 */ /* 0x001fd00000000000 */
[----:B-1----:R-:W-:Y:S01]  /*0090*/  DMUL R2, R2, UR6 ;  /* 0x0000000602027c28 */ /* 0x002fe20008000000 */
[----:B------:R-:W0:Y:S07]  /*00a0*/  LDCU.64 UR6, c[0x0][0x358] ;  /* 0x00006b00ff0677ac */ /* 0x000e2e0008000a00 */
[----:B------:R-:W-:Y:S01]  /*00b0*/  DFMA R6, R2, R2, 1 ;  /* 0x3ff000000206742b */ /* 0x000fe20000000002 */
[----:B------:R-:W-:-:S05]  /*00c0*/  IMAD.MOV.U32 R2, RZ, RZ, 0x1 ;  /* 0x00000001ff027424 */ /* 0x000fca00078e00ff */
[----:B------:R-:W1:Y:S02]  /*00d0*/  MUFU.RCP64H R3, R7 ;  /* 0x0000000700037308 */ /* 0x000e640000001800 */
[----:B-1----:R-:W-:-:S08]  /*00e0*/  DFMA R8, -R6, R2, 1 ;  /* 0x3ff000000608742b */ /* 0x002fd00000000102 */
[----:B------:R-:W-:-:S08]  /*00f0*/  DFMA R8, R8, R8, R8 ;  /* 0x000000080808722b */ /* 0x000fd00000000008 */
[----:B------:R-:W-:-:S08]  /*0100*/  DFMA R8, R2, R8, R2 ;  /* 0x000000080208722b */ /* 0x000fd00000000002 */
[----:B------:R-:W-:-:S08]  /*0110*/  DFMA R2, -R6, R8, 1 ;  /* 0x3ff000000602742b */ /* 0x000fd00000000108 */
[----:B------:R-:W-:-:S08]  /*0120*/  DFMA R2, R8, R2, R8 ;  /* 0x000000020802722b */ /* 0x000fd00000000008 */
[----:B------:R-:W-:-:S08]  /*0130*/  DMUL R8, R2, 4 ;  /* 0x4010000002087828 */ /* 0x000fd00000000000 */
[----:B------:R-:W-:-:S08]  /*0140*/  DFMA R10, -R6, R8, 4 ;  /* 0x40100000060a742b */ /* 0x000fd00000000108 */
[----:B------:R-:W-:-:S10]  /*0150*/  DFMA R2, R2, R10, R8 ;  /* 0x0000000a0202722b */ /* 0x000fd40000000008 */
[----:B------:R-:W-:-:S05]  /*0160*/  FFMA R4, RZ, R7, R3 ;  /* 0x00000007ff047223 */ /* 0x000fca0000000003 */
[----:B------:R-:W-:-:S13]  /*0170*/  FSETP.GT.AND P0, PT, |R4|, 1.469367938527859385e-39, PT ;  /* 0x001000000400780b */ /* 0x000fda0003f04200 */
[----:B0-----:R-:W-:Y:S05]  /*0180*/  @P0 BRA `(.L_x_1) ;  /* 0x0000000000100947 */ /* 0x001fea0003800000 */
[----:B------:R-:W-:-:S07]  /*0190*/  MOV R4, 0x1b0 ;  /* 0x000001b000047802 */ /* 0x000fce0000000f00 */
[----:B------:R-:W-:Y:S05]  /*01a0*/  CALL.REL.NOINC `($__internal_0_$__cuda_sm20_div_rn_f64_full) ;  /* 0x0000000000907944 */ /* 0x000fea0003c00000 */
[----:B------:R-:W-:Y:S02]  /*01b0*/  IMAD.MOV.U32 R2, RZ, RZ, R12 ;  /* 0x000000ffff027224 */ /* 0x000fe400078e000c */
[----:B------:R-:W-:-:S07]  /*01c0*/  IMAD.MOV.U32 R3, RZ, RZ, R13 ;  /* 0x000000ffff037224 */ /* 0x000fce00078e000d */
.L_x_1:
[----:B------:R-:W-:Y:S05]  /*01d0*/  BSYNC.RECONVERGENT B0 ;  /* 0x0000000000007941 */ /* 0x000fea0003800200 */
.L_x_0:
[----:B------:R-:W0:Y:S01]  /*01e0*/  LDC.64 R6, c[0x0][0x388] ;  /* 0x0000e200ff067b82 */ /* 0x000e220000000a00 */
[----:B------:R-:W-:Y:S01]  /*01f0*/  UISETP.GE.U32.AND UP0, UPT, UR5, 0x2, UPT ;  /* 0x000000020500788c */ /* 0x000fe2000bf06070 */
[----:B0-----:R-:W-:-:S05]  /*0200*/  IMAD.WIDE.U32 R6, R0, 0x8, R6 ;  /* 0x0000000800067825 */ /* 0x001fca00078e0006 */
[----:B------:R0:W-:Y:S01]  /*0210*/  STG.E.64 desc[UR6][R6.64], R2 ;  /* 0x0000000206007986 */ /* 0x0001e2000c101b06 */
[----:B------:R-:W-:Y:S06]  /*0220*/  BAR.SYNC.DEFER_BLOCKING 0x0 ;  /* 0x0000000000007b1d */ /* 0x000fec0000010000 */
[----:B------:R-:W-:Y:S05]  /*0230*/  BRA.U !UP0, `(.L_x_2) ;  /* 0x00000001084c7547 */ /* 0x000fea000b800000 */
[----:B------:R-:W1:Y:S01]  /*0240*/  LDC.64 R10, c[0x0][0x388] ;  /* 0x0000e200ff0a7b82 */ /* 0x000e620000000a00 */
[----:B------:R-:W-:Y:S01]  /*0250*/  IMAD.SHL.U32 R4, R0, 0x2, RZ ;  /* 0x0000000200047824 */ /* 0x000fe200078e00ff */
[----:B------:R-:W-:-:S06]  /*0260*/  UMOV UR4, 0x1 ;  /* 0x0000000100047882 */ /* 0x000fcc0000000000 */
.L_x_5:
[----:B0-----:R-:W-:Y:S01]  /*0270*/  IMAD R7, R4, UR4, RZ ;  /* 0x0000000404077c24 */ /* 0x001fe2000f8e02ff */
[----:B------:R-:W-:Y:S04]  /*0280*/  BSSY.RECONVERGENT B0, `(.L_x_3) ;  /* 0x000000a000007945 */ /* 0x000fe80003800200 */
[----:B------:R-:W-:-:S13]  /*0290*/  ISETP.GE.U32.AND P0, PT, R7, UR5, PT ;  /* 0x0000000507007c0c */ /* 0x000fda000bf06070 */
[----:B------:R-:W-:Y:S05]  /*02a0*/  @P0 BRA `(.L_x_4) ;  /* 0x00000000001c0947 */ /* 0x000fea0003800000 */
[C---:B------:R-:W-:Y:S02]  /*02b0*/  VIADD R3, R7.reuse, UR4 ;  /* 0x0000000407037c36 */ /* 0x040fe40008000000 */
[----:B-1----:R-:W-:-:S04]  /*02c0*/  IMAD.WIDE.U32 R6, R7, 0x8, R10 ;  /* 0x0000000807067825 */ /* 0x002fc800078e000a */
[----:B------:R-:W-:Y:S01]  /*02d0*/  IMAD.WIDE.U32 R2, R3, 0x8, R10 ;  /* 0x0000000803027825 */ /* 0x000fe200078e000a */
[----:B------:R-:W2:Y:S05]  /*02e0*/  LDG.E.64 R8, desc[UR6][R6.64] ;  /* 0x0000000606087981 */ /* 0x000eaa000c1e1b00 */
[----:B------:R-:W2:Y:S02]  /*02f0*/  LDG.E.64 R2, desc[UR6][R2.64] ;  /* 0x0000000602027981 */ /* 0x000ea4000c1e1b00 */
[----:B--2---:R-:W-:-:S07]  /*0300*/  DADD R8, R2, R8 ;  /* 0x0000000002087229 */ /* 0x004fce0000000008 */
[----:B------:R0:W-:Y:S04]  /*0310*/  STG.E.64 desc[UR6][R6.64], R8 ;  /* 0x0000000806007986 */ /* 0x0001e8000c101b06 */
.L_x_4:
[----:B------:R-:W-:Y:S05]  /*0320*/  BSYNC.RECONVERGENT B0 ;  /* 0x0000000000007941 */ /* 0x000fea0003800200 */
.L_x_3:
[----:B------:R-:W-:Y:S01]  /*0330*/  BAR.SYNC.DEFER_BLOCKING 0x0 ;  /* 0x0000000000007b1d */ /* 0x000fe20000010000 */
[----:B------:R-:W-:-:S04]  /*0340*/  USHF.L.U32 UR4, UR4, 0x1, URZ ;  /* 0x0000000104047899 */ /* 0x000fc800080006ff */
[----:B------:R-:W-:-:S09]  /*0350*/  UISETP.GE.U32.AND UP0, UPT, UR4, UR5, UPT ;  /* 0x000000050400728c */ /* 0x000fd2000bf06070 */
[----:B------:R-:W-:Y:S05]  /*0360*/  BRA.U !UP0, `(.L_x_5) ;  /* 0xfffffffd08c07547 */ /* 0x000fea000b83ffff */
.L_x_2:
[----:B------:R-:W-:-:S13]  /*0370*/  ISETP.NE.AND P0, PT, R0, RZ, PT ;  /* 0x000000ff0000720c */ /* 0x000fda0003f05270 */
[----:B------:R-:W-:Y:S05]  /*0380*/  @P0 EXIT ;  /* 0x000000000000094d */ /* 0x000fea0003800000 */
[----:B0-----:R-:W0:Y:S08]  /*0390*/  LDC.64 R2, c[0x0][0x388] ;  /* 0x0000e200ff027b82 */ /* 0x001e300000000a00 */
[----:B------:R-:W2:Y:S01]  /*03a0*/  LDC.64 R6, c[0x0][0x380] ;  /* 0x0000e000ff067b82 */ /* 0x000ea20000000a00 */
[----:B0-----:R-:W3:Y:S01]  /*03b0*/  LDG.E.64 R2, desc[UR6][R2.64] ;  /* 0x0000000602027981 */ /* 0x001ee2000c1e1b00 */
[----:B--2---:R-:W-:-:S05]  /*03c0*/  IMAD.WIDE.U32 R4, R5, 0x8, R6 ;  /* 0x0000000805047825 */ /* 0x004fca00078e0006 */
[----:B---3--:R-:W-:Y:S01]  /*03d0*/  STG.E.64 desc[UR6][R4.64], R2 ;  /* 0x0000000204007986 */ /* 0x008fe2000c101b06 */
[----:B------:R-:W-:Y:S05]  /*03e0*/  EXIT ;  /* 0x000000000000794d */ /* 0x000fea0003800000 */
        .weak           $__internal_0_$__cuda_sm20_div_rn_f64_full
        .type           $__internal_0_$__cuda_sm20_div_rn_f64_full,@function
        .size           $__internal_0_$__cuda_sm20_div_rn_f64_full,(.L_x_11 - $__internal_0_$__cuda_sm20_div_rn_f64_full)
$__internal_0_$__cuda_sm20_div_rn_f64_full:
[C---:B------:R-:W-:Y:S01]  /*03f0*/  FSETP.GEU.AND P0, PT, |R7|.reuse, 1.469367938527859385e-39, PT ;  /* 0x001000000700780b */ /* 0x040fe20003f0e200 */
[----:B------:R-:W-:Y:S01]  /*0400*/  IMAD.MOV.U32 R8, RZ, RZ, 0x1 ;  /* 0x00000001ff087424 */ /* 0x000fe200078e00ff */
[C---:B------:R-:W-:Y:S01]  /*0410*/  LOP3.LUT R2, R7.reuse, 0x800fffff, RZ, 0xc0, !PT ;  /* 0x800fffff07027812 */ /* 0x040fe200078ec0ff */
[----:B------:R-:W-:Y:S01]  /*0420*/  IMAD.MOV.U32 R19, RZ, RZ, 0x40100000 ;  /* 0x40100000ff137424 */ /* 0x000fe200078e00ff */
[----:B------:R-:W-:Y:S01]  /*0430*/  LOP3.LUT R13, R7, 0x7ff00000, RZ, 0xc0, !PT ;  /* 0x7ff00000070d7812 */ /* 0x000fe200078ec0ff */
[----:B------:R-:W-:Y:S01]  /*0440*/  IMAD.MOV.U32 R12, RZ, RZ, 0x1ca00000 ;  /* 0x1ca00000ff0c7424 */ /* 0x000fe200078e00ff */
[----:B------:R-:W-:Y:S01]  /*0450*/  LOP3.LUT R3, R2, 0x3ff00000, RZ, 0xfc, !PT ;  /* 0x3ff0000002037812 */ /* 0x000fe200078efcff */
[----:B------:R-:W-:Y:S01]  /*0460*/  IMAD.MOV.U32 R2, RZ, RZ, R6 ;  /* 0x000000ffff027224 */ /* 0x000fe200078e0006 */
[----:B------:R-:W-:Y:S01]  /*0470*/  ISETP.LE.U32.AND P1, PT, R13, 0x40100000, PT ;  /* 0x401000000d00780c */ /* 0x000fe20003f23070 */
[----:B------:R-:W-:Y:S01]  /*0480*/  IMAD.MOV.U32 R18, RZ, RZ, R13 ;  /* 0x000000ffff127224 */ /* 0x000fe200078e000d */
[----:B------:R-:W-:Y:S01]  /*0490*/  BSSY.RECONVERGENT B1, `(.L_x_6) ;  /* 0x0000041000017945 */ /* 0x000fe20003800200 */
[----:B------:R-:W-:-:S02]  /*04a0*/  VIADD R13, R19, 0xffffffff ;  /* 0xffffffff130d7836 */ /* 0x000fc40000000000 */
[----:B------:R-:W-:-:S06]  /*04b0*/  @!P0 DMUL R2, R6, 8.98846567431157953865e+307 ;  /* 0x7fe0000006028828 */ /* 0x000fcc0000000000 */
[----:B------:R-:W0:Y:S04]  /*04c0*/  MUFU.RCP64H R9, R3 ;  /* 0x0000000300097308 */ /* 0x000e280000001800 */
[----:B------:R-:W-:Y:S02]  /*04d0*/  @!P0 LOP3.LUT R18, R3, 0x7ff00000, RZ, 0xc0, !PT ;  /* 0x7ff0000003128812 */ /* 0x000fe400078ec0ff */
[----:B------:R-:W-:-:S03]  /*04e0*/  ISETP.GT.U32.AND P0, PT, R13, 0x7feffffe, PT ;  /* 0x7feffffe0d00780c */ /* 0x000fc60003f04070 */
[----:B------:R-:W-:-:S05]  /*04f0*/  VIADD R13, R18, 0xffffffff ;  /* 0xffffffff120d7836 */ /* 0x000fca0000000000 */
[----:B------:R-:W-:Y:S01]  /*0500*/  ISETP.GT.U32.OR P0, PT, R13, 0x7feffffe, P0 ;  /* 0x7feffffe0d00780c */ /* 0x000fe20000704470 */
[----:B0-----:R-:W-:-:S08]  /*0510*/  DFMA R10, R8, -R2, 1 ;  /* 0x3ff00000080a742b */ /* 0x001fd00000000802 */
[----:B------:R-:W-:-:S08]  /*0520*/  DFMA R10, R10, R10, R10 ;  /* 0x0000000a0a0a722b */ /* 0x000fd0000000000a */
[----:B------:R-:W-:-:S08]  /*0530*/  DFMA R10, R8, R10, R8 ;  /* 0x0000000a080a722b */ /* 0x000fd00000000008 */
[----:B------:R-:W-:-:S08]  /*0540*/  DFMA R8, R10, -R2, 1 ;  /* 0x3ff000000a08742b */ /* 0x000fd00000000802 */
[----:B------:R-:W-:Y:S01]  /*0550*/  DFMA R10, R10, R8, R10 ;  /* 0x000000080a0a722b */ /* 0x000fe2000000000a */
[----:B------:R-:W-:Y:S01]  /*0560*/  SEL R9, R12, 0x63400000, !P1 ;  /* 0x634000000c097807 */ /* 0x000fe20004800000 */
[----:B------:R-:W-:-:S06]  /*0570*/  IMAD.MOV.U32 R8, RZ, RZ, RZ ;  /* 0x000000ffff087224 */ /* 0x000fcc00078e00ff */
[----:B------:R-:W-:-:S08]  /*0580*/  DMUL R14, R10, R8 ;  /* 0x000000080a0e7228 */ /* 0x000fd00000000000 */
[----:B------:R-:W-:-:S08]  /*0590*/  DFMA R16, R14, -R2, R8 ;  /* 0x800000020e10722b */ /* 0x000fd00000000008 */
[----:B------:R-:W-:Y:S01]  /*05a0*/  DFMA R10, R10, R16, R14 ;  /* 0x000000100a0a722b */ /* 0x000fe2000000000e */
[----:B------:R-:W-:Y:S10]  /*05b0*/  @P0 BRA `(.L_x_7) ;  /* 0x0000000000740947 */ /* 0x000ff40003800000 */
[----:B------:R-:W-:Y:S01]  /*05c0*/  LOP3.LUT R15, R7, 0x7ff00000, RZ, 0xc0, !PT ;  /* 0x7ff00000070f7812 */ /* 0x000fe200078ec0ff */
[----:B------:R-:W-:-:S03]  /*05d0*/  IMAD.MOV.U32 R13, RZ, RZ, 0x40100000 ;  /* 0x40100000ff0d7424 */ /* 0x000fc600078e00ff */
[C---:B------:R-:W-:Y:S02]  /*05e0*/  IADD3 R14, PT, PT, -R15.reuse, RZ, RZ ;  /* 0x000000ff0f0e7210 */ /* 0x040fe40007ffe1ff */
[----:B------:R-:W-:Y:S02]  /*05f0*/  ISETP.LE.U32.AND P0, PT, R15, 0x40100000, PT ;  /* 0x401000000f00780c */ /* 0x000fe40003f03070 */
[----:B------:R-:W-:Y:S01]  /*0600*/  VIADDMNMX R13, R14, R13, 0xb9600000, !PT ;  /* 0xb96000000e0d7446 */ /* 0x000fe2000780010d */
[----:B------:R-:W-:Y:S01]  /*0610*/  IMAD.MOV.U32 R14, RZ, RZ, RZ ;  /* 0x000000ffff0e7224 */ /* 0x000fe200078e00ff */
[----:B------:R-:W-:Y:S02]  /*0620*/  SEL R12, R12, 0x63400000, !P0 ;  /* 0x634000000c0c7807 */ /* 0x000fe40004000000 */
[----:B------:R-:W-:-:S05]  /*0630*/  VIMNMX R13, PT, PT, R13, 0x46a00000, PT ;  /* 0x46a000000d0d7848 */ /* 0x000fca0003fe0100 */
[----:B------:R-:W-:-:S04]  /*0640*/  IMAD.IADD R16, R13, 0x1, -R12 ;  /* 0x000000010d107824 */ /* 0x000fc800078e0a0c */
[----:B------:R-:W-:-:S06]  /*0650*/  VIADD R15, R16, 0x7fe00000 ;  /* 0x7fe00000100f7836 */ /* 0x000fcc0000000000 */
[----:B------:R-:W-:-:S10]  /*0660*/  DMUL R12, R10, R14 ;  /* 0x0000000e0a0c7228 */ /* 0x000fd40000000000 */
[----:B------:R-:W-:-:S13]  /*0670*/  FSETP.GTU.AND P0, PT, |R13|, 1.469367938527859385e-39, PT ;  /* 0x001000000d00780b */ /* 0x000fda0003f0c200 */
[----:B------:R-:W-:Y:S05]  /*0680*/  @P0 BRA `(.L_x_8) ;  /* 0x0000000000840947 */ /* 0x000fea0003800000 */
[----:B------:R-:W-:Y:S01]  /*0690*/  DFMA R2, R10, -R2, R8 ;  /* 0x800000020a02722b */ /* 0x000fe20000000008 */
[----:B------:R-:W-:-:S09]  /*06a0*/  IMAD.MOV.U32 R14, RZ, RZ, RZ ;  /* 0x000000ffff0e7224 */ /* 0x000fd200078e00ff */
[C---:B------:R-:W-:Y:S02]  /*06b0*/  FSETP.NEU.AND P0, PT, R3.reuse, RZ, PT ;  /* 0x000000ff0300720b */ /* 0x040fe40003f0d000 */
[----:B------:R-:W-:-:S04]  /*06c0*/  LOP3.LUT R7, R3, 0x80000000, R7, 0x48, !PT ;  /* 0x8000000003077812 */ /* 0x000fc800078e4807 */
[----:B------:R-:W-:-:S07]  /*06d0*/  LOP3.LUT R15, R7, R15, RZ, 0xfc, !PT ;  /* 0x0000000f070f7212 */ /* 0x000fce00078efcff */
[----:B------:R-:W-:Y:S05]  /*06e0*/  @!P0 BRA `(.L_x_8) ;  /* 0x00000000006c8947 */ /* 0x000fea0003800000 */
[----:B------:R-:W-:Y:S02]  /*06f0*/  IMAD.MOV R3, RZ, RZ, -R16 ;  /* 0x000000ffff037224 */ /* 0x000fe400078e0a10 */
[----:B------:R-:W-:-:S06]  /*0700*/  IMAD.MOV.U32 R2, RZ, RZ, RZ ;  /* 0x000000ffff027224 */ /* 0x000fcc00078e00ff */
[----:B------:R-:W-:Y:S02]  /*0710*/  DFMA R2, R12, -R2, R10 ;  /* 0x800000020c02722b */ /* 0x000fe4000000000a */
[----:B------:R-:W-:-:S04]  /*0720*/  DMUL.RP R10, R10, R14 ;  /* 0x0000000e0a0a7228 */ /* 0x000fc80000008000 */
[----:B------:R-:W-:-:S04]  /*0730*/  IADD3 R2, PT, PT, -R16, -0x43300000, RZ ;  /* 0xbcd0000010027810 */ /* 0x000fc80007ffe1ff */
[----:B------:R-:W-:Y:S02]  /*0740*/  FSETP.NEU.AND P0, PT, |R3|, R2, PT ;  /* 0x000000020300720b */ /* 0x000fe40003f0d200 */
[----:B------:R-:W-:Y:S02]  /*0750*/  LOP3.LUT R7, R11, R7, RZ, 0x3c, !PT ;  /* 0x000000070b077212 */ /* 0x000fe400078e3cff */
[----:B------:R-:W-:Y:S02]  /*0760*/  FSEL R12, R10, R12, !P0 ;  /* 0x0000000c0a0c7208 */ /* 0x000fe40004000000 */
[----:B------:R-:W-:Y:S01]  /*0770*/  FSEL R13, R7, R13, !P0 ;  /* 0x0000000d070d7208 */ /* 0x000fe20004000000 */
[----:B------:R-:W-:Y:S06]  /*0780*/  BRA `(.L_x_8) ;  /* 0x0000000000447947 */ /* 0x000fec0003800000 */
.L_x_7:
[----:B------:R-:W-:-:S14]  /*0790*/  DSETP.NAN.AND P0, PT, R6, R6, PT ;  /* 0x000000060600722a */ /* 0x000fdc0003f08000 */
[----:B------:R-:W-:Y:S05]  /*07a0*/  @P0 BRA `(.L_x_9) ;  /* 0x0000000000340947 */ /* 0x000fea0003800000 */
[----:B------:R-:W-:Y:S01]  /*07b0*/  ISETP.NE.AND P0, PT, R19, R18, PT ;  /* 0x000000121300720c */ /* 0x000fe20003f05270 */
[----:B------:R-:W-:Y:S01]  /*07c0*/  IMAD.MOV.U32 R12, RZ, RZ, 0x0 ;  /* 0x00000000ff0c7424 */ /* 0x000fe200078e00ff */
[----:B------:R-:W-:-:S11]  /*07d0*/  MOV R13, 0xfff80000 ;  /* 0xfff80000000d7802 */ /* 0x000fd60000000f00 */
[----:B------:R-:W-:Y:S05]  /*07e0*/  @!P0 BRA `(.L_x_8) ;  /* 0x00000000002c8947 */ /* 0x000fea0003800000 */
[----:B------:R-:W-:Y:S02]  /*07f0*/  ISETP.NE.AND P0, PT, R19, 0x7ff00000, PT ;  /* 0x7ff000001300780c */ /* 0x000fe40003f05270 */
[----:B------:R-:W-:Y:S02]  /*0800*/  LOP3.LUT R6, R7, 0x40100000, RZ, 0x3c, !PT ;  /* 0x4010000007067812 */ /* 0x000fe400078e3cff */
[----:B------:R-:W-:Y:S02]  /*0810*/  ISETP.EQ.OR P0, PT, R18, RZ, !P0 ;  /* 0x000000ff1200720c */ /* 0x000fe40004702670 */
[----:B------:R-:W-:-:S11]  /*0820*/  LOP3.LUT R13, R6, 0x80000000, RZ, 0xc0, !PT ;  /* 0x80000000060d7812 */ /* 0x000fd600078ec0ff */
[----:B------:R-:W-:Y:S01]  /*0830*/  @P0 LOP3.LUT R2, R13, 0x7ff00000, RZ, 0xfc, !PT ;  /* 0x7ff000000d020812 */ /* 0x000fe200078efcff */
[----:B------:R-:W-:Y:S02]  /*0840*/  @!P0 IMAD.MOV.U32 R12, RZ, RZ, RZ ;  /* 0x000000ffff0c8224 */ /* 0x000fe400078e00ff */
[----:B------:R-:W-:Y:S02]  /*0850*/  @P0 IMAD.MOV.U32 R12, RZ, RZ, RZ ;  /* 0x000000ffff0c0224 */ /* 0x000fe400078e00ff */
[----:B------:R-:W-:Y:S01]  /*0860*/  @P0 IMAD.MOV.U32 R13, RZ, RZ, R2 ;  /* 0x000000ffff0d0224 */ /* 0x000fe200078e0002 */
[----:B------:R-:W-:Y:S06]  /*0870*/  BRA `(.L_x_8) ;  /* 0x0000000000087947 */ /* 0x000fec0003800000 */
.L_x_9:
[----:B------:R-:W-:Y:S01]  /*0880*/  LOP3.LUT R13, R7, 0x80000, RZ, 0xfc, !PT ;  /* 0x00080000070d7812 */ /* 0x000fe200078efcff */
[----:B------:R-:W-:-:S07]  /*0890*/  IMAD.MOV.U32 R12, RZ, RZ, R6 ;  /* 0x000000ffff0c7224 */ /* 0x000fce00078e0006 */
.L_x_8:
[----:B------:R-:W-:Y:S05]  /*08a0*/  BSYNC.RECONVERGENT B1 ;  /* 0x0000000000017941 */ /* 0x000fea0003800200 */
.L_x_6:
[----:B------:R-:W-:Y:S02]  /*08b0*/  IMAD.MOV.U32 R2, RZ, RZ, R4 ;  /* 0x000000ffff027224 */ /* 0x000fe400078e0004 */
[----:B------:R-:W-:-:S04]  /*08c0*/  IMAD.MOV.U32 R3, RZ, RZ, 0x0 ;  /* 0x00000000ff037424 */ /* 0x000fc800078e00ff */
[----:B------:R-:W-:Y:S05]  /*08d0*/  RET.REL.NODEC R2 `(_Z9step_funcPdS_dl) ;  /* 0xfffffff402c87950 */ /* 0x000fea0003c3ffff */
.L_x_10:
[----:B------:R-:W-:-:S00]  /*08e0*/  BRA `(.L_x_10) ;  /* 0xfffffffc00fc7947 */ /* 0x000fc0000383ffff */
[----:B------:R-:W-:-:S00]  /*08f0*/  NOP ;  /* 0x0000000000007918 */ /* 0x000fc00000000000 */
        /* <DEDUP_REMOVED lines=8> */
.L_x_11:


//--------------------- .nv.shared.reserved.0     --------------------------
	.section	.nv.shared.reserved.0,"aw",@nobits
	.weak		__nv_reservedSMEM_offset_0_alias
	.size		__nv_reservedSMEM_offset_0_alias, 0, 64
	.other		__nv_reservedSMEM_offset_0_alias,@"STO_CUDA_RESERVED_SHARED STV_DEFAULT"
__nv_reservedSMEM_offset_0_alias:
	.zero		0
	.zero		64


//--------------------- .nv.constant0._Z9step_funcPdS_dl --------------------------
	.section	.nv.constant0._Z9step_funcPdS_dl,"a",@progbits
	.sectionflags	@""
	.align	4
.nv.constant0._Z9step_funcPdS_dl:
	.zero		928


//--------------------- SYMBOLS --------------------------

	.type		.nv.reservedSmem.offset0,@object
	.size		.nv.reservedSmem.offset0,0x4
